//
// Generated by NVIDIA NVVM Compiler
//
// Compiler Build ID: CL-36424714
// Cuda compilation tools, release 13.0, V13.0.88
// Based on NVVM 20.0.0
//

.version 9.0
.target sm_100
.address_size 64

	// .globl	_Z16gradient_descentPKfS0_Pffi
// _ZZ16gradient_descentPKfS0_PffiE10s_gradient has been demoted

.visible .entry _Z16gradient_descentPKfS0_Pffi(
	.param .u64 .ptr .align 1 _Z16gradient_descentPKfS0_Pffi_param_0,
	.param .u64 .ptr .align 1 _Z16gradient_descentPKfS0_Pffi_param_1,
	.param .u64 .ptr .align 1 _Z16gradient_descentPKfS0_Pffi_param_2,
	.param .f32 _Z16gradient_descentPKfS0_Pffi_param_3,
	.param .u32 _Z16gradient_descentPKfS0_Pffi_param_4
)
{
	.reg .pred 	%p<9>;
	.reg .b32 	%r<33>;
	.reg .b32 	%f<66>;
	.reg .b64 	%rd<28>;
	// demoted variable
	.shared .align 4 .b8 _ZZ16gradient_descentPKfS0_PffiE10s_gradient[8];
	ld.param.u64 	%rd8, [_Z16gradient_descentPKfS0_Pffi_param_0];
	ld.param.u64 	%rd9, [_Z16gradient_descentPKfS0_Pffi_param_1];
	ld.param.u64 	%rd10, [_Z16gradient_descentPKfS0_Pffi_param_2];
	ld.param.f32 	%f17, [_Z16gradient_descentPKfS0_Pffi_param_3];
	ld.param.u32 	%r13, [_Z16gradient_descentPKfS0_Pffi_param_4];
	cvta.to.global.u64 	%rd1, %rd9;
	cvta.to.global.u64 	%rd2, %rd8;
	cvta.to.global.u64 	%rd3, %rd10;
	mov.u32 	%r1, %tid.x;
	mov.u32 	%r2, %ntid.x;
	setp.gt.u32 	%p1, %r1, 1;
	shl.b32 	%r14, %r1, 2;
	mov.u32 	%r15, _ZZ16gradient_descentPKfS0_PffiE10s_gradient;
	add.s32 	%r3, %r15, %r14;
	@%p1 bra 	$L__BB0_2;
	mov.b32 	%r16, 0;
	st.shared.u32 	[%r3], %r16;
$L__BB0_2:
	bar.sync 	0;
	setp.ge.s32 	%p2, %r1, %r13;
	mov.f32 	%f64, 0f00000000;
	mov.f32 	%f65, %f64;
	@%p2 bra 	$L__BB0_8;
	ld.global.f32 	%f1, [%rd3];
	ld.global.f32 	%f2, [%rd3+4];
	add.s32 	%r17, %r1, %r2;
	max.u32 	%r18, %r13, %r17;
	setp.lt.u32 	%p3, %r17, %r13;
	selp.u32 	%r19, 1, 0, %p3;
	add.s32 	%r20, %r17, %r19;
	sub.s32 	%r21, %r18, %r20;
	div.u32 	%r22, %r21, %r2;
	add.s32 	%r4, %r22, %r19;
	and.b32  	%r23, %r4, 3;
	setp.eq.s32 	%p4, %r23, 3;
	mov.f32 	%f64, 0f00000000;
	mov.u32 	%r31, %r1;
	@%p4 bra 	$L__BB0_6;
	mul.wide.u32 	%rd27, %r1, 4;
	mul.wide.u32 	%rd5, %r2, 4;
	add.s32 	%r24, %r4, 1;
	and.b32  	%r25, %r24, 3;
	neg.s32 	%r29, %r25;
	mov.f32 	%f64, 0f00000000;
	mov.f32 	%f65, %f64;
	mov.u32 	%r31, %r1;
$L__BB0_5:
	.pragma "nounroll";
	add.s64 	%rd11, %rd2, %rd27;
	ld.global.nc.f32 	%f22, [%rd11];
	fma.rn.f32 	%f23, %f2, %f22, %f1;
	add.s64 	%rd12, %rd1, %rd27;
	ld.global.nc.f32 	%f24, [%rd12];
	sub.f32 	%f25, %f23, %f24;
	add.f32 	%f65, %f65, %f25;
	fma.rn.f32 	%f64, %f25, %f22, %f64;
	add.s32 	%r31, %r31, %r2;
	add.s64 	%rd27, %rd27, %rd5;
	add.s32 	%r29, %r29, 1;
	setp.ne.s32 	%p5, %r29, 0;
	@%p5 bra 	$L__BB0_5;
$L__BB0_6:
	setp.lt.u32 	%p6, %r4, 3;
	@%p6 bra 	$L__BB0_8;
$L__BB0_7:
	mul.wide.u32 	%rd13, %r31, 4;
	add.s64 	%rd14, %rd2, %rd13;
	ld.global.nc.f32 	%f26, [%rd14];
	fma.rn.f32 	%f27, %f2, %f26, %f1;
	add.s64 	%rd15, %rd1, %rd13;
	ld.global.nc.f32 	%f28, [%rd15];
	sub.f32 	%f29, %f27, %f28;
	add.f32 	%f30, %f65, %f29;
	fma.rn.f32 	%f31, %f29, %f26, %f64;
	add.s32 	%r26, %r31, %r2;
	mul.wide.u32 	%rd16, %r26, 4;
	add.s64 	%rd17, %rd2, %rd16;
	ld.global.nc.f32 	%f32, [%rd17];
	fma.rn.f32 	%f33, %f2, %f32, %f1;
	add.s64 	%rd18, %rd1, %rd16;
	ld.global.nc.f32 	%f34, [%rd18];
	sub.f32 	%f35, %f33, %f34;
	add.f32 	%f36, %f30, %f35;
	fma.rn.f32 	%f37, %f35, %f32, %f31;
	add.s32 	%r27, %r26, %r2;
	mul.wide.u32 	%rd19, %r27, 4;
	add.s64 	%rd20, %rd2, %rd19;
	ld.global.nc.f32 	%f38, [%rd20];
	fma.rn.f32 	%f39, %f2, %f38, %f1;
	add.s64 	%rd21, %rd1, %rd19;
	ld.global.nc.f32 	%f40, [%rd21];
	sub.f32 	%f41, %f39, %f40;
	add.f32 	%f42, %f36, %f41;
	fma.rn.f32 	%f43, %f41, %f38, %f37;
	add.s32 	%r28, %r27, %r2;
	mul.wide.u32 	%rd22, %r28, 4;
	add.s64 	%rd23, %rd2, %rd22;
	ld.global.nc.f32 	%f44, [%rd23];
	fma.rn.f32 	%f45, %f2, %f44, %f1;
	add.s64 	%rd24, %rd1, %rd22;
	ld.global.nc.f32 	%f46, [%rd24];
	sub.f32 	%f47, %f45, %f46;
	add.f32 	%f65, %f42, %f47;
	fma.rn.f32 	%f64, %f47, %f44, %f43;
	add.s32 	%r31, %r28, %r2;
	setp.lt.s32 	%p7, %r31, %r13;
	@%p7 bra 	$L__BB0_7;
$L__BB0_8:
	setp.gt.u32 	%p8, %r1, 1;
	atom.shared.add.f32 	%f48, [_ZZ16gradient_descentPKfS0_PffiE10s_gradient], %f65;
	atom.shared.add.f32 	%f49, [_ZZ16gradient_descentPKfS0_PffiE10s_gradient+4], %f64;
	bar.sync 	0;
	@%p8 bra 	$L__BB0_10;
	ld.shared.f32 	%f50, [%r3];
	cvt.rn.f32.s32 	%f51, %r13;
	div.rn.f32 	%f52, %f50, %f51;
	mul.f32 	%f53, %f17, %f52;
	mul.wide.u32 	%rd25, %r1, 4;
	add.s64 	%rd26, %rd3, %rd25;
	ld.global.f32 	%f54, [%rd26];
	sub.f32 	%f55, %f54, %f53;
	st.global.f32 	[%rd26], %f55;
$L__BB0_10:
	ret;

}


// ===== COMPILED SASS (sm_100) =====

	.target	sm_100

	.elftype	@"ET_EXEC"


//--------------------- .note.nv.tkinfo           --------------------------
	.section	.note.nv.tkinfo,"",@"SHT_NOTE"
	.sectionflags	@"SHF_NOTE_NV_TKINFO"
	.tkinfo
        /*0018*/ 	.word	0x00000002
        /*0030*/ 	.string	""
        /*0030*/ 	.string	"ptxas"
        /*0030*/ 	.string	"Cuda compilation tools, release 13.0, V13.0.88"
        /*0030*/ 	.string	"Build cuda_13.0.r13.0/compiler.36424714_0"
        /*0030*/ 	.string	"-arch sm_100 -m 64 "



//--------------------- .note.nv.cuinfo           --------------------------
	.section	.note.nv.cuinfo,"",@"SHT_NOTE"
	.sectionflags	@"SHF_NOTE_NV_CUINFO"
        /*0018*/ 	.short	0x0002
        /*001a*/ 	.short	0x0064
        /*001c*/ 	.short	0x0082
	.zero		2


//--------------------- .nv.info                  --------------------------
	.section	.nv.info,"",@"SHT_CUDA_INFO"
	.align	4


	//----- nvinfo : EIATTR_REGCOUNT
	.align		4
        /*0000*/ 	.byte	0x04, 0x2f
        /*0002*/ 	.short	(.L_1 - .L_0)
	.align		4
.L_0:
        /*0004*/ 	.word	index@(_Z16gradient_descentPKfS0_Pffi)
        /*0008*/ 	.word	0x00000020


	//----- nvinfo : EIATTR_FRAME_SIZE
	.align		4
.L_1:
        /*000c*/ 	.byte	0x04, 0x11
        /*000e*/ 	.short	(.L_3 - .L_2)
	.align		4
.L_2:
        /*0010*/ 	.word	index@($__internal_0_$__cuda_sm3x_div_rn_noftz_f32_slowpath)
        /*0014*/ 	.word	0x00000000


	//----- nvinfo : EIATTR_FRAME_SIZE
	.align		4
.L_3:
        /*0018*/ 	.byte	0x04, 0x11
        /*001a*/ 	.short	(.L_5 - .L_4)
	.align		4
.L_4:
        /*001c*/ 	.word	index@(_Z16gradient_descentPKfS0_Pffi)
        /*0020*/ 	.word	0x00000000


	//----- nvinfo : EIATTR_MIN_STACK_SIZE
	.align		4
.L_5:
        /*0024*/ 	.byte	0x04, 0x12
        /*0026*/ 	.short	(.L_7 - .L_6)
	.align		4
.L_6:
        /*0028*/ 	.word	index@(_Z16gradient_descentPKfS0_Pffi)
        /*002c*/ 	.word	0x00000000
.L_7:


//--------------------- .nv.compat                --------------------------
	.section	.nv.compat,"",@"SHT_CUDA_COMPAT_INFO"
	.align	4
        /*0000*/ 	.byte	0x02, 0x09, 0x00, 0x00, 0x02, 0x02, 0x01, 0x00, 0x02, 0x05, 0x05, 0x00, 0x03, 0x07, 0x01, 0x01
        /*0010*/ 	.byte	0x02, 0x03, 0x00, 0x00, 0x02, 0x06, 0x01, 0x00, 0x04, 0x0b, 0x08, 0x00, 0x01, 0x00, 0x00, 0x00
        /*0020*/ 	.byte	0x00, 0x00, 0x00, 0x00


//--------------------- .nv.info._Z16gradient_descentPKfS0_Pffi --------------------------
	.section	.nv.info._Z16gradient_descentPKfS0_Pffi,"",@"SHT_CUDA_INFO"
	.sectionflags	@""
	.align	4


	//----- nvinfo : EIATTR_CUDA_API_VERSION
	.align		4
        /*0000*/ 	.byte	0x04, 0x37
        /*0002*/ 	.short	(.L_9 - .L_8)
.L_8:
        /*0004*/ 	.word	0x00000082


	//----- nvinfo : EIATTR_KPARAM_INFO
	.align		4
.L_9:
        /*0008*/ 	.byte	0x04, 0x17
        /*000a*/ 	.short	(.L_11 - .L_10)
.L_10:
        /*000c*/ 	.word	0x00000000
        /*0010*/ 	.short	0x0004
        /*0012*/ 	.short	0x001c
        /*0014*/ 	.byte	0x00, 0xf0, 0x11, 0x00


	//----- nvinfo : EIATTR_KPARAM_INFO
	.align		4
.L_11:
        /*0018*/ 	.byte	0x04, 0x17
        /*001a*/ 	.short	(.L_13 - .L_12)
.L_12:
        /*001c*/ 	.word	0x00000000
        /*0020*/ 	.short	0x0003
        /*0022*/ 	.short	0x0018
        /*0024*/ 	.byte	0x00, 0xf0, 0x11, 0x00


	//----- nvinfo : EIATTR_KPARAM_INFO
	.align		4
.L_13:
        /*0028*/ 	.byte	0x04, 0x17
        /*002a*/ 	.short	(.L_15 - .L_14)
.L_14:
        /*002c*/ 	.word	0x00000000
        /*0030*/ 	.short	0x0002
        /*0032*/ 	.short	0x0010
        /*0034*/ 	.byte	0x00, 0xf5, 0x21, 0x00


	//----- nvinfo : EIATTR_KPARAM_INFO
	.align		4
.L_15:
        /*0038*/ 	.byte	0x04, 0x17
        /*003a*/ 	.short	(.L_17 - .L_16)
.L_16:
        /*003c*/ 	.word	0x00000000
        /*0040*/ 	.short	0x0001
        /*0042*/ 	.short	0x0008
        /*0044*/ 	.byte	0x00, 0xf5, 0x21, 0x00


	//----- nvinfo : EIATTR_KPARAM_INFO
	.align		4
.L_17:
        /*0048*/ 	.byte	0x04, 0x17
        /*004a*/ 	.short	(.L_19 - .L_18)
.L_18:
        /*004c*/ 	.word	0x00000000
        /*0050*/ 	.short	0x0000
        /*0052*/ 	.short	0x0000
        /*0054*/ 	.byte	0x00, 0xf5, 0x21, 0x00


	//----- nvinfo : EIATTR_SPARSE_MMA_MASK
	.align		4
.L_19:
        /*0058*/ 	.byte	0x03, 0x50
        /*005a*/ 	.short	0x0000


	//----- nvinfo : EIATTR_MAXREG_COUNT
	.align		4
        /*005c*/ 	.byte	0x03, 0x1b
        /*005e*/ 	.short	0x00ff


	//----- nvinfo : EIATTR_NUM_BARRIERS
	.align		4
        /*0060*/ 	.byte	0x02, 0x4c
        /*0062*/ 	.byte	0x01
	.zero		1


	//----- nvinfo : EIATTR_MERCURY_ISA_VERSION
	.align		4
        /*0064*/ 	.byte	0x03, 0x5f
        /*0066*/ 	.short	0x0101


	//----- nvinfo : EIATTR_VRC_CTA_INIT_COUNT
	.align		4
        /*0068*/ 	.byte	0x02, 0x4a
	.zero		1
	.zero		1


	//----- nvinfo : EIATTR_EXIT_INSTR_OFFSETS
	.align		4
        /*006c*/ 	.byte	0x04, 0x1c
        /*006e*/ 	.short	(.L_21 - .L_20)


	//   ....[0]....
.L_20:
        /*0070*/ 	.word	0x00000840


	//   ....[1]....
        /*0074*/ 	.word	0x000009a0


	//----- nvinfo : EIATTR_CRS_STACK_SIZE
	.align		4
.L_21:
        /*0078*/ 	.byte	0x04, 0x1e
        /*007a*/ 	.short	(.L_23 - .L_22)
.L_22:
        /*007c*/ 	.word	0x00000000


	//----- nvinfo : EIATTR_CBANK_PARAM_SIZE
	.align		4
.L_23:
        /*0080*/ 	.byte	0x03, 0x19
        /*0082*/ 	.short	0x0020


	//----- nvinfo : EIATTR_PARAM_CBANK
	.align		4
        /*0084*/ 	.byte	0x04, 0x0a
        /*0086*/ 	.short	(.L_25 - .L_24)
	.align		4
.L_24:
        /*0088*/ 	.word	index@(.nv.constant0._Z16gradient_descentPKfS0_Pffi)
        /*008c*/ 	.short	0x0380
        /*008e*/ 	.short	0x0020


	//----- nvinfo : EIATTR_SW_WAR
	.align		4
.L_25:
        /*0090*/ 	.byte	0x04, 0x36
        /*0092*/ 	.short	(.L_27 - .L_26)
.L_26:
        /*0094*/ 	.word	0x00000008
.L_27:


//--------------------- .nv.callgraph             --------------------------
	.section	.nv.callgraph,"",@"SHT_CUDA_CALLGRAPH"
	.align	4
	.sectionentsize	8
	.align		4
        /*0000*/ 	.word	0x00000000
	.align		4
        /*0004*/ 	.word	0xffffffff
	.align		4
        /*0008*/ 	.word	0x00000000
	.align		4
        /*000c*/ 	.word	0xfffffffe
	.align		4
        /*0010*/ 	.word	0x00000000
	.align		4
        /*0014*/ 	.word	0xfffffffd
	.align		4
        /*0018*/ 	.word	0x00000000
	.align		4
        /*001c*/ 	.word	0xfffffffc


//--------------------- .text._Z16gradient_descentPKfS0_Pffi --------------------------
	.section	.text._Z16gradient_descentPKfS0_Pffi,"ax",@progbits
	.align	128
        .global         _Z16gradient_descentPKfS0_Pffi
        .type           _Z16gradient_descentPKfS0_Pffi,@function
        .size           _Z16gradient_descentPKfS0_Pffi,(.L_x_24 - _Z16gradient_descentPKfS0_Pffi)
        .other          _Z16gradient_descentPKfS0_Pffi,@"STO_CUDA_ENTRY STV_DEFAULT"
_Z16gradient_descentPKfS0_Pffi:
.text._Z16gradient_descentPKfS0_Pffi:
[----:B------:R-:W-:Y:S08]  /*0000*/  LDC R1, c[0x0][0x37c] ;  /* 0x0000df00ff017b82 */ /* 0x000ff00000000800 */
[----:B------:R-:W0:Y:S01]  /*0010*/  S2UR UR5, SR_CgaCtaId ;  /* 0x00000000000579c3 */ /* 0x000e220000008800 */
[----:B------:R-:W1:Y:S01]  /*0020*/  S2R R16, SR_TID.X ;  /* 0x0000000000107919 */ /* 0x000e620000002100 */
[----:B------:R-:W-:Y:S01]  /*0030*/  UMOV UR4, 0x400 ;  /* 0x0000040000047882 */ /* 0x000fe20000000000 */
[----:B------:R-:W2:Y:S01]  /*0040*/  LDCU.64 UR6, c[0x0][0x358] ;  /* 0x00006b00ff0677ac */ /* 0x000ea20008000a00 */
[----:B------:R-:W-:Y:S01]  /*0050*/  BSSY.RECONVERGENT B0, `(.L_x_0) ;  /* 0x000006f000007945 */ /* 0x000fe20003800200 */
[----:B------:R-:W-:Y:S01]  /*0060*/  IMAD.MOV.U32 R21, RZ, RZ, RZ ;  /* 0x000000ffff157224 */ /* 0x000fe200078e00ff */
[----:B------:R-:W3:Y:S02]  /*0070*/  LDCU.128 UR8, c[0x0][0x380] ;  /* 0x00007000ff0877ac */ /* 0x000ee40008000c00 */
[----:B------:R-:W4:Y:S01]  /*0080*/  LDC R23, c[0x0][0x360] ;  /* 0x0000d800ff177b82 */ /* 0x000f220000000800 */
[----:B------:R-:W-:Y:S01]  /*0090*/  IMAD.MOV.U32 R19, RZ, RZ, RZ ;  /* 0x000000ffff137224 */ /* 0x000fe200078e00ff */
[----:B0-----:R-:W-:Y:S01]  /*00a0*/  ULEA UR4, UR5, UR4, 0x18 ;  /* 0x0000000405047291 */ /* 0x001fe2000f8ec0ff */
[----:B------:R-:W0:Y:S01]  /*00b0*/  LDCU UR5, c[0x0][0x39c] ;  /* 0x00007380ff0577ac */ /* 0x000e220008000800 */
[----:B-1----:R-:W-:-:S04]  /*00c0*/  ISETP.GT.U32.AND P0, PT, R16, 0x1, PT ;  /* 0x000000011000780c */ /* 0x002fc80003f04070 */
[C---:B------:R-:W-:Y:S02]  /*00d0*/  LEA R18, R16.reuse, UR4, 0x2 ;  /* 0x0000000410127c11 */ /* 0x040fe4000f8e10ff */
[----:B0-----:R-:W-:-:S07]  /*00e0*/  ISETP.GE.AND P1, PT, R16, UR5, PT ;  /* 0x0000000510007c0c */ /* 0x001fce000bf26270 */
[----:B------:R0:W-:Y:S01]  /*00f0*/  @!P0 STS [R18], RZ ;  /* 0x000000ff12008388 */ /* 0x0001e20000000800 */
[----:B------:R-:W-:Y:S06]  /*0100*/  BAR.SYNC.DEFER_BLOCKING 0x0 ;  /* 0x0000000000007b1d */ /* 0x000fec0000010000 */
[----:B0-234-:R-:W-:Y:S05]  /*0110*/  @P1 BRA `(.L_x_1) ;  /* 0x0000000400881947 */ /* 0x01dfea0003800000 */
[----:B------:R-:W0:Y:S01]  /*0120*/  I2F.U32.RP R9, R23 ;  /* 0x0000001700097306 */ /* 0x000e220000209000 */
[----:B------:R-:W1:Y:S07]  /*0130*/  LDC.64 R2, c[0x0][0x390] ;  /* 0x0000e400ff027b82 */ /* 0x000e6e0000000a00 */
[----:B0-----:R-:W0:Y:S01]  /*0140*/  MUFU.RCP R9, R9 ;  /* 0x0000000900097308 */ /* 0x001e220000001000 */
[----:B------:R-:W-:Y:S01]  /*0150*/  IMAD.IADD R6, R16, 0x1, R23 ;  /* 0x0000000110067824 */ /* 0x000fe200078e0217 */
[----:B-1----:R-:W5:Y:S04]  /*0160*/  LDG.E R17, desc[UR6][R2.64] ;  /* 0x0000000602117981 */ /* 0x002f68000c1e1900 */
[----:B------:R1:W5:Y:S01]  /*0170*/  LDG.E R0, desc[UR6][R2.64+0x4] ;  /* 0x0000040602007981 */ /* 0x000362000c1e1900 */
[C---:B------:R-:W-:Y:S01]  /*0180*/  ISETP.GE.U32.AND P1, PT, R6.reuse, UR5, PT ;  /* 0x0000000506007c0c */ /* 0x040fe2000bf26070 */
[----:B------:R-:W-:Y:S01]  /*0190*/  BSSY.RECONVERGENT B1, `(.L_x_2) ;  /* 0x0000033000017945 */ /* 0x000fe20003800200 */
[----:B0-----:R-:W-:Y:S01]  /*01a0*/  IADD3 R4, PT, PT, R9, 0xffffffe, RZ ;  /* 0x0ffffffe09047810 */ /* 0x001fe20007ffe0ff */
[----:B------:R-:W-:Y:S01]  /*01b0*/  IMAD.MOV.U32 R25, RZ, RZ, R16 ;  /* 0x000000ffff197224 */ /* 0x000fe200078e0010 */
[----:B------:R-:W-:-:S02]  /*01c0*/  VIMNMX.U32 R7, PT, PT, R6, UR5, !PT ;  /* 0x0000000506077c48 */ /* 0x000fc4000ffe0000 */
[----:B------:R0:W2:Y:S01]  /*01d0*/  F2I.FTZ.U32.TRUNC.NTZ R5, R4 ;  /* 0x0000000400057305 */ /* 0x0000a2000021f000 */
[----:B------:R-:W-:Y:S02]  /*01e0*/  ISETP.NE.U32.AND P3, PT, R23, RZ, PT ;  /* 0x000000ff1700720c */ /* 0x000fe40003f65070 */
[----:B------:R-:W-:Y:S01]  /*01f0*/  MOV R21, RZ ;  /* 0x000000ff00157202 */ /* 0x000fe20000000f00 */
[----:B0-----:R-:W-:Y:S02]  /*0200*/  HFMA2 R4, -RZ, RZ, 0, 0 ;  /* 0x00000000ff047431 */ /* 0x001fe400000001ff */
[----:B--2---:R-:W-:-:S04]  /*0210*/  IMAD.MOV R8, RZ, RZ, -R5 ;  /* 0x000000ffff087224 */ /* 0x004fc800078e0a05 */
[----:B------:R-:W-:Y:S01]  /*0220*/  IMAD R11, R8, R23, RZ ;  /* 0x00000017080b7224 */ /* 0x000fe200078e02ff */
[----:B------:R-:W-:-:S03]  /*0230*/  SEL R8, RZ, 0x1, P1 ;  /* 0x00000001ff087807 */ /* 0x000fc60000800000 */
[----:B------:R-:W-:Y:S01]  /*0240*/  IMAD.HI.U32 R5, R5, R11, R4 ;  /* 0x0000000b05057227 */ /* 0x000fe200078e0004 */
[----:B------:R-:W-:-:S05]  /*0250*/  IADD3 R6, PT, PT, R7, -R6, -R8 ;  /* 0x8000000607067210 */ /* 0x000fca0007ffe808 */
[----:B------:R-:W-:Y:S02]  /*0260*/  IMAD.HI.U32 R7, R5, R6, RZ ;  /* 0x0000000605077227 */ /* 0x000fe400078e00ff */
[----:B------:R-:W0:Y:S02]  /*0270*/  LDC.64 R4, c[0x0][0x388] ;  /* 0x0000e200ff047b82 */ /* 0x000e240000000a00 */
[----:B-1----:R-:W-:-:S04]  /*0280*/  IMAD.MOV R2, RZ, RZ, -R7 ;  /* 0x000000ffff027224 */ /* 0x002fc800078e0a07 */
[----:B------:R-:W-:Y:S02]  /*0290*/  IMAD R6, R23, R2, R6 ;  /* 0x0000000217067224 */ /* 0x000fe400078e0206 */
[----:B------:R-:W1:Y:S03]  /*02a0*/  LDC.64 R2, c[0x0][0x380] ;  /* 0x0000e000ff027b82 */ /* 0x000e660000000a00 */
[----:B------:R-:W-:-:S13]  /*02b0*/  ISETP.GE.U32.AND P1, PT, R6, R23, PT ;  /* 0x000000170600720c */ /* 0x000fda0003f26070 */
[----:B------:R-:W-:Y:S01]  /*02c0*/  @P1 IMAD.IADD R6, R6, 0x1, -R23 ;  /* 0x0000000106061824 */ /* 0x000fe200078e0a17 */
[----:B------:R-:W-:-:S04]  /*02d0*/  @P1 IADD3 R7, PT, PT, R7, 0x1, RZ ;  /* 0x0000000107071810 */ /* 0x000fc80007ffe0ff */
[----:B------:R-:W-:-:S13]  /*02e0*/  ISETP.GE.U32.AND P2, PT, R6, R23, PT ;  /* 0x000000170600720c */ /* 0x000fda0003f46070 */
[----:B------:R-:W-:Y:S01]  /*02f0*/  @P2 VIADD R7, R7, 0x1 ;  /* 0x0000000107072836 */ /* 0x000fe20000000000 */
[----:B------:R-:W-:-:S05]  /*0300*/  @!P3 LOP3.LUT R7, RZ, R23, RZ, 0x33, !PT ;  /* 0x00000017ff07b212 */ /* 0x000fca00078e33ff */
[----:B------:R-:W-:-:S05]  /*0310*/  IMAD.IADD R7, R8, 0x1, R7 ;  /* 0x0000000108077824 */ /* 0x000fca00078e0207 */
[C---:B------:R-:W-:Y:S02]  /*0320*/  LOP3.LUT R6, R7.reuse, 0x3, RZ, 0xc0, !PT ;  /* 0x0000000307067812 */ /* 0x040fe400078ec0ff */
[----:B------:R-:W-:Y:S02]  /*0330*/  ISETP.GE.U32.AND P1, PT, R7, 0x3, PT ;  /* 0x000000030700780c */ /* 0x000fe40003f26070 */
[----:B------:R-:W-:-:S13]  /*0340*/  ISETP.NE.AND P2, PT, R6, 0x3, PT ;  /* 0x000000030600780c */ /* 0x000fda0003f45270 */
[----:B01----:R-:W-:Y:S05]  /*0350*/  @!P2 BRA `(.L_x_3) ;  /* 0x000000000058a947 */ /* 0x003fea0003800000 */
[----:B------:R-:W-:Y:S01]  /*0360*/  VIADD R7, R7, 0x1 ;  /* 0x0000000107077836 */ /* 0x000fe20000000000 */
[----:B------:R-:W-:Y:S01]  /*0370*/  MOV R21, RZ ;  /* 0x000000ff00157202 */ /* 0x000fe20000000f00 */
[----:B------:R-:W-:Y:S02]  /*0380*/  IMAD.MOV.U32 R19, RZ, RZ, RZ ;  /* 0x000000ffff137224 */ /* 0x000fe400078e00ff */
[----:B------:R-:W-:Y:S01]  /*0390*/  IMAD.MOV.U32 R25, RZ, RZ, R16 ;  /* 0x000000ffff197224 */ /* 0x000fe200078e0010 */
[----:B------:R-:W-:Y:S01]  /*03a0*/  LOP3.LUT R8, R7, 0x3, RZ, 0xc0, !PT ;  /* 0x0000000307087812 */ /* 0x000fe200078ec0ff */
[----:B------:R-:W-:-:S03]  /*03b0*/  IMAD.WIDE.U32 R6, R16, 0x4, RZ ;  /* 0x0000000410067825 */ /* 0x000fc600078e00ff */
[----:B------:R-:W-:-:S07]  /*03c0*/  IADD3 R12, PT, PT, -R8, RZ, RZ ;  /* 0x000000ff080c7210 */ /* 0x000fce0007ffe1ff */
.L_x_4:
[C---:B------:R-:W-:Y:S02]  /*03d0*/  IADD3 R10, P2, PT, R6.reuse, UR8, RZ ;  /* 0x00000008060a7c10 */ /* 0x040fe4000ff5e0ff */
[----:B------:R-:W-:Y:S02]  /*03e0*/  IADD3 R8, P3, PT, R6, UR10, RZ ;  /* 0x0000000a06087c10 */ /* 0x000fe4000ff7e0ff */
[C---:B------:R-:W-:Y:S02]  /*03f0*/  IADD3.X R11, PT, PT, R7.reuse, UR9, RZ, P2, !PT ;  /* 0x00000009070b7c10 */ /* 0x040fe400097fe4ff */
[----:B------:R-:W-:-:S03]  /*0400*/  IADD3.X R9, PT, PT, R7, UR11, RZ, P3, !PT ;  /* 0x0000000b07097c10 */ /* 0x000fc60009ffe4ff */
[----:B------:R-:W2:Y:S04]  /*0410*/  LDG.E.CONSTANT R10, desc[UR6][R10.64] ;  /* 0x000000060a0a7981 */ /* 0x000ea8000c1e9900 */
[----:B------:R-:W3:Y:S01]  /*0420*/  LDG.E.CONSTANT R8, desc[UR6][R8.64] ;  /* 0x0000000608087981 */ /* 0x000ee2000c1e9900 */
[----:B------:R-:W-:Y:S02]  /*0430*/  VIADD R12, R12, 0x1 ;  /* 0x000000010c0c7836 */ /* 0x000fe40000000000 */
[C---:B------:R-:W-:Y:S02]  /*0440*/  IMAD.IADD R25, R23.reuse, 0x1, R25 ;  /* 0x0000000117197824 */ /* 0x040fe400078e0219 */
[----:B------:R-:W-:Y:S01]  /*0450*/  IMAD.WIDE.U32 R6, R23, 0x4, R6 ;  /* 0x0000000417067825 */ /* 0x000fe200078e0006 */
[----:B------:R-:W-:-:S03]  /*0460*/  ISETP.NE.AND P2, PT, R12, RZ, PT ;  /* 0x000000ff0c00720c */ /* 0x000fc60003f45270 */
[----:B--2--5:R-:W-:-:S04]  /*0470*/  FFMA R13, R0, R10, R17 ;  /* 0x0000000a000d7223 */ /* 0x024fc80000000011 */
[----:B---3--:R-:W-:-:S04]  /*0480*/  FADD R14, R13, -R8 ;  /* 0x800000080d0e7221 */ /* 0x008fc80000000000 */
[----:B------:R-:W-:Y:S01]  /*0490*/  FFMA R21, R10, R14, R21 ;  /* 0x0000000e0a157223 */ /* 0x000fe20000000015 */
[----:B------:R-:W-:Y:S01]  /*04a0*/  FADD R19, R14, R19 ;  /* 0x000000130e137221 */ /* 0x000fe20000000000 */
[----:B------:R-:W-:Y:S06]  /*04b0*/  @P2 BRA `(.L_x_4) ;  /* 0xfffffffc00c42947 */ /* 0x000fec000383ffff */
.L_x_3:
[----:B------:R-:W-:Y:S05]  /*04c0*/  BSYNC.RECONVERGENT B1 ;  /* 0x0000000000017941 */ /* 0x000fea0003800200 */
.L_x_2:
[----:B------:R-:W-:Y:S05]  /*04d0*/  @!P1 BRA `(.L_x_1) ;  /* 0x0000000000989947 */ /* 0x000fea0003800000 */
.L_x_5:
[----:B------:R-:W-:Y:S01]  /*04e0*/  IADD3 R13, PT, PT, R23, R25, RZ ;  /* 0x00000019170d7210 */ /* 0x000fe20007ffe0ff */
[----:B------:R-:W-:-:S04]  /*04f0*/  IMAD.WIDE.U32 R10, R25, 0x4, R2 ;  /* 0x00000004190a7825 */ /* 0x000fc800078e0002 */
[----:B------:R-:W-:Y:S01]  /*0500*/  IMAD.IADD R9, R13, 0x1, R23 ;  /* 0x000000010d097824 */ /* 0x000fe200078e0217 */
[----:B------:R0:W2:Y:S01]  /*0510*/  LDG.E.CONSTANT R20, desc[UR6][R10.64] ;  /* 0x000000060a147981 */ /* 0x0000a2000c1e9900 */
[----:B------:R-:W-:-:S04]  /*0520*/  IMAD.WIDE.U32 R28, R25, 0x4, R4 ;  /* 0x00000004191c7825 */ /* 0x000fc800078e0004 */
[--C-:B------:R-:W-:Y:S01]  /*0530*/  IMAD.WIDE.U32 R26, R13, 0x4, R2.reuse ;  /* 0x000000040d1a7825 */ /* 0x100fe200078e0002 */
[----:B------:R-:W3:Y:S03]  /*0540*/  LDG.E.CONSTANT R22, desc[UR6][R28.64] ;  /* 0x000000061c167981 */ /* 0x000ee6000c1e9900 */
[----:B------:R-:W-:Y:S01]  /*0550*/  IMAD.WIDE.U32 R6, R9, 0x4, R2 ;  /* 0x0000000409067825 */ /* 0x000fe200078e0002 */
[----:B------:R2:W4:Y:S03]  /*0560*/  LDG.E.CONSTANT R24, desc[UR6][R26.64] ;  /* 0x000000061a187981 */ /* 0x000526000c1e9900 */
[----:B------:R-:W-:Y:S02]  /*0570*/  IMAD.WIDE.U32 R12, R13, 0x4, R4 ;  /* 0x000000040d0c7825 */ /* 0x000fe400078e0004 */
[----:B------:R-:W4:Y:S02]  /*0580*/  LDG.E.CONSTANT R6, desc[UR6][R6.64] ;  /* 0x0000000606067981 */ /* 0x000f24000c1e9900 */
[----:B------:R-:W-:-:S02]  /*0590*/  IMAD.IADD R25, R9, 0x1, R23 ;  /* 0x0000000109197824 */ /* 0x000fc400078e0217 */
[----:B------:R-:W-:Y:S01]  /*05a0*/  IMAD.WIDE.U32 R8, R9, 0x4, R4 ;  /* 0x0000000409087825 */ /* 0x000fe200078e0004 */
[----:B------:R-:W4:Y:S03]  /*05b0*/  LDG.E.CONSTANT R12, desc[UR6][R12.64] ;  /* 0x000000060c0c7981 */ /* 0x000f26000c1e9900 */
[C---:B0-----:R-:W-:Y:S02]  /*05c0*/  IMAD.WIDE.U32 R10, R25.reuse, 0x4, R2 ;  /* 0x00000004190a7825 */ /* 0x041fe400078e0002 */
[----:B------:R-:W4:Y:S02]  /*05d0*/  LDG.E.CONSTANT R8, desc[UR6][R8.64] ;  /* 0x0000000608087981 */ /* 0x000f24000c1e9900 */
[C---:B------:R-:W-:Y:S02]  /*05e0*/  IMAD.WIDE.U32 R14, R25.reuse, 0x4, R4 ;  /* 0x00000004190e7825 */ /* 0x040fe400078e0004 */
[----:B------:R-:W4:Y:S04]  /*05f0*/  LDG.E.CONSTANT R10, desc[UR6][R10.64] ;  /* 0x000000060a0a7981 */ /* 0x000f28000c1e9900 */
[----:B------:R-:W4:Y:S01]  /*0600*/  LDG.E.CONSTANT R14, desc[UR6][R14.64] ;  /* 0x000000060e0e7981 */ /* 0x000f22000c1e9900 */
[----:B------:R-:W-:-:S04]  /*0610*/  IADD3 R25, PT, PT, R25, R23, RZ ;  /* 0x0000001719197210 */ /* 0x000fc80007ffe0ff */
[----:B------:R-:W-:Y:S01]  /*0620*/  ISETP.GE.AND P1, PT, R25, UR5, PT ;  /* 0x0000000519007c0c */ /* 0x000fe2000bf26270 */
[----:B--2--5:R-:W-:-:S04]  /*0630*/  FFMA R27, R0, R20, R17 ;  /* 0x00000014001b7223 */ /* 0x024fc80000000011 */
[----:B---3--:R-:W-:Y:S01]  /*0640*/  FADD R22, R27, -R22 ;  /* 0x800000161b167221 */ /* 0x008fe20000000000 */
[----:B----4-:R-:W-:-:S03]  /*0650*/  FFMA R27, R0, R24, R17 ;  /* 0x00000018001b7223 */ /* 0x010fc60000000011 */
[----:B------:R-:W-:Y:S01]  /*0660*/  FFMA R21, R20, R22, R21 ;  /* 0x0000001614157223 */ /* 0x000fe20000000015 */
[----:B------:R-:W-:Y:S01]  /*0670*/  FADD R19, R22, R19 ;  /* 0x0000001316137221 */ /* 0x000fe20000000000 */
[----:B------:R-:W-:Y:S01]  /*0680*/  FFMA R7, R0, R6, R17 ;  /* 0x0000000600077223 */ /* 0x000fe20000000011 */
[----:B------:R-:W-:-:S04]  /*0690*/  FADD R12, R27, -R12 ;  /* 0x8000000c1b0c7221 */ /* 0x000fc80000000000 */
[----:B------:R-:W-:Y:S01]  /*06a0*/  FFMA R21, R24, R12, R21 ;  /* 0x0000000c18157223 */ /* 0x000fe20000000015 */
[----:B------:R-:W-:Y:S01]  /*06b0*/  FADD R8, R7, -R8 ;  /* 0x8000000807087221 */ /* 0x000fe20000000000 */
[----:B------:R-:W-:Y:S01]  /*06c0*/  FADD R19, R19, R12 ;  /* 0x0000000c13137221 */ /* 0x000fe20000000000 */
[----:B------:R-:W-:Y:S02]  /*06d0*/  FFMA R7, R0, R10, R17 ;  /* 0x0000000a00077223 */ /* 0x000fe40000000011 */
[----:B------:R-:W-:Y:S01]  /*06e0*/  FFMA R21, R6, R8, R21 ;  /* 0x0000000806157223 */ /* 0x000fe20000000015 */
[----:B------:R-:W-:Y:S01]  /*06f0*/  FADD R19, R19, R8 ;  /* 0x0000000813137221 */ /* 0x000fe20000000000 */
[----:B------:R-:W-:-:S04]  /*0700*/  FADD R14, R7, -R14 ;  /* 0x8000000e070e7221 */ /* 0x000fc80000000000 */
[----:B------:R-:W-:Y:S01]  /*0710*/  FFMA R21, R10, R14, R21 ;  /* 0x0000000e0a157223 */ /* 0x000fe20000000015 */
[----:B------:R-:W-:Y:S01]  /*0720*/  FADD R19, R19, R14 ;  /* 0x0000000e13137221 */ /* 0x000fe20000000000 */
[----:B------:R-:W-:Y:S06]  /*0730*/  @!P1 BRA `(.L_x_5) ;  /* 0xfffffffc00689947 */ /* 0x000fec000383ffff */
.L_x_1:
[----:B------:R-:W-:Y:S05]  /*0740*/  BSYNC.RECONVERGENT B0 ;  /* 0x0000000000007941 */ /* 0x000fea0003800200 */
.L_x_0:
[----:B------:R-:W-:Y:S01]  /*0750*/  BSSY.RECONVERGENT B0, `(.L_x_6) ;  /* 0x0000006000007945 */ /* 0x000fe20003800200 */
.L_x_7:
[----:B------:R-:W0:Y:S01]  /*0760*/  LDS R2, [UR4] ;  /* 0x00000004ff027984 */ /* 0x000e220008000800 */
[----:B-----5:R-:W-:Y:S02]  /*0770*/  IMAD.U32 R0, RZ, RZ, UR4 ;  /* 0x00000004ff007e24 */ /* 0x020fe4000f8e00ff */
[----:B0-----:R-:W-:-:S05]  /*0780*/  FADD R3, R19, R2 ;  /* 0x0000000213037221 */ /* 0x001fca0000000000 */
[----:B------:R-:W0:Y:S02]  /*0790*/  ATOMS.CAST.SPIN P1, [R0], R2, R3 ;  /* 0x000000020000758d */ /* 0x000e240001820003 */
[----:B0-----:R-:W-:Y:S05]  /*07a0*/  @!P1 BRA `(.L_x_7) ;  /* 0xfffffffc00ec9947 */ /* 0x001fea000383ffff */
[----:B------:R-:W-:Y:S05]  /*07b0*/  BSYNC.RECONVERGENT B0 ;  /* 0x0000000000007941 */ /* 0x000fea0003800200 */
.L_x_6:
[----:B------:R-:W-:Y:S01]  /*07c0*/  BSSY.RECONVERGENT B0, `(.L_x_8) ;  /* 0x0000006000007945 */ /* 0x000fe20003800200 */
.L_x_9:
[----:B------:R-:W0:Y:S01]  /*07d0*/  LDS R2, [UR4+0x4] ;  /* 0x00000404ff027984 */ /* 0x000e220008000800 */
[----:B------:R-:W-:Y:S02]  /*07e0*/  IMAD.U32 R0, RZ, RZ, UR4 ;  /* 0x00000004ff007e24 */ /* 0x000fe4000f8e00ff */
[----:B0-----:R-:W-:-:S05]  /*07f0*/  FADD R3, R21, R2 ;  /* 0x0000000215037221 */ /* 0x001fca0000000000 */
[----:B------:R-:W0:Y:S02]  /*0800*/  ATOMS.CAST.SPIN P1, [R0+0x4], R2, R3 ;  /* 0x000004020000758d */ /* 0x000e240001820003 */
[----:B0-----:R-:W-:Y:S05]  /*0810*/  @!P1 BRA `(.L_x_9) ;  /* 0xfffffffc00ec9947 */ /* 0x001fea000383ffff */
[----:B------:R-:W-:Y:S05]  /*0820*/  BSYNC.RECONVERGENT B0 ;  /* 0x0000000000007941 */ /* 0x000fea0003800200 */
.L_x_8:
[----:B------:R-:W-:Y:S06]  /*0830*/  BAR.SYNC.DEFER_BLOCKING 0x0 ;  /* 0x0000000000007b1d */ /* 0x000fec0000010000 */
[----:B------:R-:W-:Y:S05]  /*0840*/  @P0 EXIT ;  /* 0x000000000000094d */ /* 0x000fea0003800000 */
[----:B------:R-:W0:Y:S01]  /*0850*/  LDS R0, [R18] ;  /* 0x0000000012007984 */ /* 0x000e220000000800 */
[----:B------:R-:W-:Y:S01]  /*0860*/  I2FP.F32.S32 R3, UR5 ;  /* 0x0000000500037c45 */ /* 0x000fe20008201400 */
[----:B------:R-:W-:Y:S03]  /*0870*/  BSSY.RECONVERGENT B0, `(.L_x_10) ;  /* 0x000000c000007945 */ /* 0x000fe60003800200 */
[----:B------:R-:W1:Y:S02]  /*0880*/  MUFU.RCP R2, R3 ;  /* 0x0000000300027308 */ /* 0x000e640000001000 */
[----:B-1----:R-:W-:-:S04]  /*0890*/  FFMA R5, -R3, R2, 1 ;  /* 0x3f80000003057423 */ /* 0x002fc80000000102 */
[----:B------:R-:W-:Y:S02]  /*08a0*/  FFMA R5, R2, R5, R2 ;  /* 0x0000000502057223 */ /* 0x000fe40000000002 */
[----:B0-----:R-:W0:Y:S02]  /*08b0*/  FCHK P0, R0, R3 ;  /* 0x0000000300007302 */ /* 0x001e240000000000 */
[----:B------:R-:W-:-:S04]  /*08c0*/  FFMA R2, R0, R5, RZ ;  /* 0x0000000500027223 */ /* 0x000fc800000000ff */
[----:B------:R-:W-:-:S04]  /*08d0*/  FFMA R4, -R3, R2, R0 ;  /* 0x0000000203047223 */ /* 0x000fc80000000100 */
[----:B------:R-:W-:Y:S01]  /*08e0*/  FFMA R4, R5, R4, R2 ;  /* 0x0000000405047223 */ /* 0x000fe20000000002 */
[----:B0-----:R-:W-:Y:S06]  /*08f0*/  @!P0 BRA `(.L_x_11) ;  /* 0x00000000000c8947 */ /* 0x001fec0003800000 */
[----:B------:R-:W-:-:S07]  /*0900*/  MOV R2, 0x920 ;  /* 0x0000092000027802 */ /* 0x000fce0000000f00 */
[----:B------:R-:W-:Y:S05]  /*0910*/  CALL.REL.NOINC `($__internal_0_$__cuda_sm3x_div_rn_noftz_f32_slowpath) ;  /* 0x0000000000247944 */ /* 0x000fea0003c00000 */
[----:B------:R-:W-:-:S07]  /*0920*/  MOV R4, R0 ;  /* 0x0000000000047202 */ /* 0x000fce0000000f00 */
.L_x_11:
[----:B------:R-:W-:Y:S05]  /*0930*/  BSYNC.RECONVERGENT B0 ;  /* 0x0000000000007941 */ /* 0x000fea0003800200 */
.L_x_10:
[----:B------:R-:W0:Y:S01]  /*0940*/  LDC.64 R2, c[0x0][0x390] ;  /* 0x0000e400ff027b82 */ /* 0x000e220000000a00 */
[----:B------:R-:W1:Y:S01]  /*0950*/  LDCU UR4, c[0x0][0x398] ;  /* 0x00007300ff0477ac */ /* 0x000e620008000800 */
[----:B0-----:R-:W-:-:S05]  /*0960*/  IMAD.WIDE.U32 R16, R16, 0x4, R2 ;  /* 0x0000000410107825 */ /* 0x001fca00078e0002 */
[----:B------:R-:W1:Y:S02]  /*0970*/  LDG.E R3, desc[UR6][R16.64] ;  /* 0x0000000610037981 */ /* 0x000e64000c1e1900 */
[----:B-1----:R-:W-:-:S05]  /*0980*/  FFMA R3, -R4, UR4, R3 ;  /* 0x0000000404037c23 */ /* 0x002fca0008000103 */
[----:B------:R-:W-:Y:S01]  /*0990*/  STG.E desc[UR6][R16.64], R3 ;  /* 0x0000000310007986 */ /* 0x000fe2000c101906 */
[----:B------:R-:W-:Y:S05]  /*09a0*/  EXIT ;  /* 0x000000000000794d */ /* 0x000fea0003800000 */
        .weak           $__internal_0_$__cuda_sm3x_div_rn_noftz_f32_slowpath
        .type           $__internal_0_$__cuda_sm3x_div_rn_noftz_f32_slowpath,@function
        .size           $__internal_0_$__cuda_sm3x_div_rn_noftz_f32_slowpath,(.L_x_24 - $__internal_0_$__cuda_sm3x_div_rn_noftz_f32_slowpath)
$__internal_0_$__cuda_sm3x_div_rn_noftz_f32_slowpath:
[--C-:B------:R-:W-:Y:S01]  /*09b0*/  SHF.R.U32.HI R5, RZ, 0x17, R3.reuse ;  /* 0x00000017ff057819 */ /* 0x100fe20000011603 */
[----:B------:R-:W-:Y:S01]  /*09c0*/  BSSY.RECONVERGENT B1, `(.L_x_12) ;  /* 0x0000064000017945 */ /* 0x000fe20003800200 */
[----:B------:R-:W-:Y:S01]  /*09d0*/  SHF.R.U32.HI R4, RZ, 0x17, R0 ;  /* 0x00000017ff047819 */ /* 0x000fe20000011600 */
[----:B------:R-:W-:Y:S01]  /*09e0*/  IMAD.MOV.U32 R7, RZ, RZ, R3 ;  /* 0x000000ffff077224 */ /* 0x000fe200078e0003 */
[----:B------:R-:W-:Y:S02]  /*09f0*/  LOP3.LUT R5, R5, 0xff, RZ, 0xc0, !PT ;  /* 0x000000ff05057812 */ /* 0x000fe400078ec0ff */
[----:B------:R-:W-:Y:S02]  /*0a00*/  LOP3.LUT R4, R4, 0xff, RZ, 0xc0, !PT ;  /* 0x000000ff04047812 */ /* 0x000fe400078ec0ff */
[----:B------:R-:W-:Y:S01]  /*0a10*/  MOV R6, R0 ;  /* 0x0000000000067202 */ /* 0x000fe20000000f00 */
[----:B------:R-:W-:Y:S02]  /*0a20*/  VIADD R10, R5, 0xffffffff ;  /* 0xffffffff050a7836 */ /* 0x000fe40000000000 */
[----:B------:R-:W-:-:S03]  /*0a30*/  VIADD R9, R4, 0xffffffff ;  /* 0xffffffff04097836 */ /* 0x000fc60000000000 */
[----:B------:R-:W-:-:S04]  /*0a40*/  ISETP.GT.U32.AND P0, PT, R10, 0xfd, PT ;  /* 0x000000fd0a00780c */ /* 0x000fc80003f04070 */
[----:B------:R-:W-:-:S13]  /*0a50*/  ISETP.GT.U32.OR P0, PT, R9, 0xfd, P0 ;  /* 0x000000fd0900780c */ /* 0x000fda0000704470 */
[----:B------:R-:W-:Y:S01]  /*0a60*/  @!P0 IMAD.MOV.U32 R8, RZ, RZ, RZ ;  /* 0x000000ffff088224 */ /* 0x000fe200078e00ff */
[----:B------:R-:W-:Y:S06]  /*0a70*/  @!P0 BRA `(.L_x_13) ;  /* 0x00000000005c8947 */ /* 0x000fec0003800000 */
[----:B------:R-:W-:Y:S02]  /*0a80*/  FSETP.GTU.FTZ.AND P0, PT, |R0|, +INF , PT ;  /* 0x7f8000000000780b */ /* 0x000fe40003f1c200 */
[----:B------:R-:W-:-:S04]  /*0a90*/  FSETP.GTU.FTZ.AND P1, PT, |R3|, +INF , PT ;  /* 0x7f8000000300780b */ /* 0x000fc80003f3c200 */
[----:B------:R-:W-:-:S13]  /*0aa0*/  PLOP3.LUT P0, PT, P0, P1, PT, 0xf8, 0x8f ;  /* 0x00000000008f781c */ /* 0x000fda0000703f70 */
[----:B------:R-:W-:Y:S05]  /*0ab0*/  @P0 BRA `(.L_x_14) ;  /* 0x00000004004c0947 */ /* 0x000fea0003800000 */
[----:B------:R-:W-:-:S13]  /*0ac0*/  LOP3.LUT P0, RZ, R7, 0x7fffffff, R6, 0xc8, !PT ;  /* 0x7fffffff07ff7812 */ /* 0x000fda000780c806 */
[----:B------:R-:W-:Y:S05]  /*0ad0*/  @!P0 BRA `(.L_x_15) ;  /* 0x00000004003c8947 */ /* 0x000fea0003800000 */
[C---:B------:R-:W-:Y:S02]  /*0ae0*/  FSETP.NEU.FTZ.AND P2, PT, |R0|.reuse, +INF , PT ;  /* 0x7f8000000000780b */ /* 0x040fe40003f5d200 */
[----:B------:R-:W-:Y:S02]  /*0af0*/  FSETP.NEU.FTZ.AND P1, PT, |R3|, +INF , PT ;  /* 0x7f8000000300780b */ /* 0x000fe40003f3d200 */
[----:B------:R-:W-:-:S11]  /*0b00*/  FSETP.NEU.FTZ.AND P0, PT, |R0|, +INF , PT ;  /* 0x7f8000000000780b */ /* 0x000fd60003f1d200 */
[----:B------:R-:W-:Y:S05]  /*0b10*/  @!P1 BRA !P2, `(.L_x_15) ;  /* 0x00000004002c9947 */ /* 0x000fea0005000000 */
[----:B------:R-:W-:-:S04]  /*0b20*/  LOP3.LUT P2, RZ, R6, 0x7fffffff, RZ, 0xc0, !PT ;  /* 0x7fffffff06ff7812 */ /* 0x000fc8000784c0ff */
[----:B------:R-:W-:-:S13]  /*0b30*/  PLOP3.LUT P1, PT, P1, P2, PT, 0x2f, 0xf2 ;  /* 0x0000000000f2781c */ /* 0x000fda0000f24577 */
[----:B------:R-:W-:Y:S05]  /*0b40*/  @P1 BRA `(.L_x_16) ;  /* 0x0000000400181947 */ /* 0x000fea0003800000 */
[----:B------:R-:W-:-:S04]  /*0b50*/  LOP3.LUT P1, RZ, R7, 0x7fffffff, RZ, 0xc0, !PT ;  /* 0x7fffffff07ff7812 */ /* 0x000fc8000782c0ff */
[----:B------:R-:W-:-:S13]  /*0b60*/  PLOP3.LUT P0, PT, P0, P1, PT, 0x2f, 0xf2 ;  /* 0x0000000000f2781c */ /* 0x000fda0000702577 */
[----:B------:R-:W-:Y:S05]  /*0b70*/  @P0 BRA `(.L_x_17) ;  /* 0x0000000400000947 */ /* 0x000fea0003800000 */
[----:B------:R-:W-:Y:S02]  /*0b80*/  ISETP.GE.AND P0, PT, R9, RZ, PT ;  /* 0x000000ff0900720c */ /* 0x000fe40003f06270 */
[----:B------:R-:W-:-:S11]  /*0b90*/  ISETP.GE.AND P1, PT, R10, RZ, PT ;  /* 0x000000ff0a00720c */ /* 0x000fd60003f26270 */
[----:B------:R-:W-:Y:S01]  /*0ba0*/  @P0 MOV R8, RZ ;  /* 0x000000ff00080202 */ /* 0x000fe20000000f00 */
[----:B------:R-:W-:Y:S02]  /*0bb0*/  @!P0 IMAD.MOV.U32 R8, RZ, RZ, -0x40 ;  /* 0xffffffc0ff088424 */ /* 0x000fe400078e00ff */
[----:B------:R-:W-:Y:S01]  /*0bc0*/  @!P0 FFMA R6, R0, 1.84467440737095516160e+19, RZ ;  /* 0x5f80000000068823 */ /* 0x000fe200000000ff */
[----:B------:R-:W-:Y:S02]  /*0bd0*/  @!P1 FFMA R7, R3, 1.84467440737095516160e+19, RZ ;  /* 0x5f80000003079823 */ /* 0x000fe400000000ff */
[----:B------:R-:W-:-:S07]  /*0be0*/  @!P1 IADD3 R8, PT, PT, R8, 0x40, RZ ;  /* 0x0000004008089810 */ /* 0x000fce0007ffe0ff */
.L_x_13:
[----:B------:R-:W-:Y:S01]  /*0bf0*/  LEA R0, R5, 0xc0800000, 0x17 ;  /* 0xc080000005007811 */ /* 0x000fe200078eb8ff */
[----:B------:R-:W-:Y:S01]  /*0c00*/  BSSY.RECONVERGENT B2, `(.L_x_18) ;  /* 0x0000036000027945 */ /* 0x000fe20003800200 */
[----:B------:R-:W-:-:S03]  /*0c10*/  IADD3 R4, PT, PT, R4, -0x7f, RZ ;  /* 0xffffff8104047810 */ /* 0x000fc60007ffe0ff */
[----:B------:R-:W-:Y:S01]  /*0c20*/  IMAD.IADD R7, R7, 0x1, -R0 ;  /* 0x0000000107077824 */ /* 0x000fe200078e0a00 */
[C---:B------:R-:W-:Y:S01]  /*0c30*/  IADD3 R5, PT, PT, R4.reuse, 0x7f, -R5 ;  /* 0x0000007f04057810 */ /* 0x040fe20007ffe805 */
[----:B------:R-:W-:Y:S02]  /*0c40*/  IMAD R0, R4, -0x800000, R6 ;  /* 0xff80000004007824 */ /* 0x000fe400078e0206 */
[----:B------:R-:W0:Y:S01]  /*0c50*/  MUFU.RCP R3, R7 ;  /* 0x0000000700037308 */ /* 0x000e220000001000 */
[----:B------:R-:W-:Y:S01]  /*0c60*/  FADD.FTZ R9, -R7, -RZ ;  /* 0x800000ff07097221 */ /* 0x000fe20000010100 */
[----:B------:R-:W-:-:S03]  /*0c70*/  IMAD.IADD R5, R5, 0x1, R8 ;  /* 0x0000000105057824 */ /* 0x000fc600078e0208 */
[----:B0-----:R-:W-:-:S04]  /*0c80*/  FFMA R10, R3, R9, 1 ;  /* 0x3f800000030a7423 */ /* 0x001fc80000000009 */
[----:B------:R-:W-:-:S04]  /*0c90*/  FFMA R10, R3, R10, R3 ;  /* 0x0000000a030a7223 */ /* 0x000fc80000000003 */
[----:B------:R-:W-:-:S04]  /*0ca0*/  FFMA R3, R0, R10, RZ ;  /* 0x0000000a00037223 */ /* 0x000fc800000000ff */
[----:B------:R-:W-:-:S04]  /*0cb0*/  FFMA R6, R9, R3, R0 ;  /* 0x0000000309067223 */ /* 0x000fc80000000000 */
[----:B------:R-:W-:-:S04]  /*0cc0*/  FFMA R11, R10, R6, R3 ;  /* 0x000000060a0b7223 */ /* 0x000fc80000000003 */
[----:B------:R-:W-:-:S04]  /*0cd0*/  FFMA R6, R9, R11, R0 ;  /* 0x0000000b09067223 */ /* 0x000fc80000000000 */
[----:B------:R-:W-:-:S05]  /*0ce0*/  FFMA R0, R10, R6, R11 ;  /* 0x000000060a007223 */ /* 0x000fca000000000b */
[----:B------:R-:W-:-:S04]  /*0cf0*/  SHF.R.U32.HI R3, RZ, 0x17, R0 ;  /* 0x00000017ff037819 */ /* 0x000fc80000011600 */
[----:B------:R-:W-:-:S04]  /*0d00*/  LOP3.LUT R3, R3, 0xff, RZ, 0xc0, !PT ;  /* 0x000000ff03037812 */ /* 0x000fc800078ec0ff */
[----:B------:R-:W-:-:S05]  /*0d10*/  IADD3 R7, PT, PT, R3, R5, RZ ;  /* 0x0000000503077210 */ /* 0x000fca0007ffe0ff */
[----:B------:R-:W-:-:S05]  /*0d20*/  VIADD R3, R7, 0xffffffff ;  /* 0xffffffff07037836 */ /* 0x000fca0000000000 */
[----:B------:R-:W-:-:S13]  /*0d30*/  ISETP.GE.U32.AND P0, PT, R3, 0xfe, PT ;  /* 0x000000fe0300780c */ /* 0x000fda0003f06070 */
[----:B------:R-:W-:Y:S05]  /*0d40*/  @!P0 BRA `(.L_x_19) ;  /* 0x0000000000808947 */ /* 0x000fea0003800000 */
[----:B------:R-:W-:-:S13]  /*0d50*/  ISETP.GT.AND P0, PT, R7, 0xfe, PT ;  /* 0x000000fe0700780c */ /* 0x000fda0003f04270 */
[----:B------:R-:W-:Y:S05]  /*0d60*/  @P0 BRA `(.L_x_20) ;  /* 0x00000000006c0947 */ /* 0x000fea0003800000 */
[----:B------:R-:W-:-:S13]  /*0d70*/  ISETP.GE.AND P0, PT, R7, 0x1, PT ;  /* 0x000000010700780c */ /* 0x000fda0003f06270 */
[----:B------:R-:W-:Y:S05]  /*0d80*/  @P0 BRA `(.L_x_21) ;  /* 0x0000000000740947 */ /* 0x000fea0003800000 */
[----:B------:R-:W-:Y:S02]  /*0d90*/  ISETP.GE.AND P0, PT, R7, -0x18, PT ;  /* 0xffffffe80700780c */ /* 0x000fe40003f06270 */
[----:B------:R-:W-:-:S11]  /*0da0*/  LOP3.LUT R0, R0, 0x80000000, RZ, 0xc0, !PT ;  /* 0x8000000000007812 */ /* 0x000fd600078ec0ff */
[----:B------:R-:W-:Y:S05]  /*0db0*/  @!P0 BRA `(.L_x_21) ;  /* 0x0000000000688947 */ /* 0x000fea0003800000 */
[CCC-:B------:R-:W-:Y:S01]  /*0dc0*/  FFMA.RZ R3, R10.reuse, R6.reuse, R11.reuse ;  /* 0x000000060a037223 */ /* 0x1c0fe2000000c00b */
[CCC-:B------:R-:W-:Y:S01]  /*0dd0*/  FFMA.RM R4, R10.reuse, R6.reuse, R11.reuse ;  /* 0x000000060a047223 */ /* 0x1c0fe2000000400b */
[C---:B------:R-:W-:Y:S02]  /*0de0*/  ISETP.NE.AND P2, PT, R7.reuse, RZ, PT ;  /* 0x000000ff0700720c */ /* 0x040fe40003f45270 */
[----:B------:R-:W-:Y:S02]  /*0df0*/  ISETP.NE.AND P1, PT, R7, RZ, PT ;  /* 0x000000ff0700720c */ /* 0x000fe40003f25270 */
[----:B------:R-:W-:Y:S01]  /*0e00*/  LOP3.LUT R5, R3, 0x7fffff, RZ, 0xc0, !PT ;  /* 0x007fffff03057812 */ /* 0x000fe200078ec0ff */
[----:B------:R-:W-:Y:S01]  /*0e10*/  FFMA.RP R3, R10, R6, R11 ;  /* 0x000000060a037223 */ /* 0x000fe2000000800b */
[----:B------:R-:W-:Y:S01]  /*0e20*/  IADD3 R6, PT, PT, R7, 0x20, RZ ;  /* 0x0000002007067810 */ /* 0x000fe20007ffe0ff */
[----:B------:R-:W-:Y:S01]  /*0e30*/  IMAD.MOV R7, RZ, RZ, -R7 ;  /* 0x000000ffff077224 */ /* 0x000fe200078e0a07 */
[----:B------:R-:W-:-:S02]  /*0e40*/  LOP3.LUT R5, R5, 0x800000, RZ, 0xfc, !PT ;  /* 0x0080000005057812 */ /* 0x000fc400078efcff */
[----:B------:R-:W-:Y:S02]  /*0e50*/  FSETP.NEU.FTZ.AND P0, PT, R3, R4, PT ;  /* 0x000000040300720b */ /* 0x000fe40003f1d000 */
[----:B------:R-:W-:Y:S02]  /*0e60*/  SHF.L.U32 R6, R5, R6, RZ ;  /* 0x0000000605067219 */ /* 0x000fe400000006ff */
[----:B------:R-:W-:Y:S02]  /*0e70*/  SEL R4, R7, RZ, P2 ;  /* 0x000000ff07047207 */ /* 0x000fe40001000000 */
[----:B------:R-:W-:Y:S02]  /*0e80*/  ISETP.NE.AND P1, PT, R6, RZ, P1 ;  /* 0x000000ff0600720c */ /* 0x000fe40000f25270 */
[----:B------:R-:W-:Y:S02]  /*0e90*/  SHF.R.U32.HI R4, RZ, R4, R5 ;  /* 0x00000004ff047219 */ /* 0x000fe40000011605 */
[----:B------:R-:W-:-:S02]  /*0ea0*/  PLOP3.LUT P0, PT, P0, P1, PT, 0xf8, 0x8f ;  /* 0x00000000008f781c */ /* 0x000fc40000703f70 */
[----:B------:R-:W-:Y:S02]  /*0eb0*/  SHF.R.U32.HI R6, RZ, 0x1, R4 ;  /* 0x00000001ff067819 */ /* 0x000fe40000011604 */
[----:B------:R-:W-:-:S04]  /*0ec0*/  SEL R3, RZ, 0x1, !P0 ;  /* 0x00000001ff037807 */ /* 0x000fc80004000000 */
[----:B------:R-:W-:-:S04]  /*0ed0*/  LOP3.LUT R3, R3, 0x1, R6, 0xf8, !PT ;  /* 0x0000000103037812 */ /* 0x000fc800078ef806 */
[----:B------:R-:W-:-:S04]  /*0ee0*/  LOP3.LUT R3, R3, R4, RZ, 0xc0, !PT ;  /* 0x0000000403037212 */ /* 0x000fc800078ec0ff */
[----:B------:R-:W-:-:S04]  /*0ef0*/  IADD3 R3, PT, PT, R6, R3, RZ ;  /* 0x0000000306037210 */ /* 0x000fc80007ffe0ff */
[----:B------:R-:W-:Y:S01]  /*0f00*/  LOP3.LUT R0, R3, R0, RZ, 0xfc, !PT ;  /* 0x0000000003007212 */ /* 0x000fe200078efcff */
[----:B------:R-:W-:Y:S06]  /*0f10*/  BRA `(.L_x_21) ;  /* 0x0000000000107947 */ /* 0x000fec0003800000 */
.L_x_20:
[----:B------:R-:W-:-:S04]  /*0f20*/  LOP3.LUT R0, R0, 0x80000000, RZ, 0xc0, !PT ;  /* 0x8000000000007812 */ /* 0x000fc800078ec0ff */
[----:B------:R-:W-:Y:S01]  /*0f30*/  LOP3.LUT R0, R0, 0x7f800000, RZ, 0xfc, !PT ;  /* 0x7f80000000007812 */ /* 0x000fe200078efcff */
[----:B------:R-:W-:Y:S06]  /*0f40*/  BRA `(.L_x_21) ;  /* 0x0000000000047947 */ /* 0x000fec0003800000 */
.L_x_19:
[----:B------:R-:W-:-:S07]  /*0f50*/  IMAD R0, R5, 0x800000, R0 ;  /* 0x0080000005007824 */ /* 0x000fce00078e0200 */
.L_x_21:
[----:B------:R-:W-:Y:S05]  /*0f60*/  BSYNC.RECONVERGENT B2 ;  /* 0x0000000000027941 */ /* 0x000fea0003800200 */
.L_x_18:
[----:B------:R-:W-:Y:S05]  /*0f70*/  BRA `(.L_x_22) ;  /* 0x0000000000207947 */ /* 0x000fea0003800000 */
.L_x_17:
[----:B------:R-:W-:-:S04]  /*0f80*/  LOP3.LUT R0, R7, 0x80000000, R6, 0x48, !PT ;  /* 0x8000000007007812 */ /* 0x000fc800078e4806 */
[----:B------:R-:W-:Y:S01]  /*0f90*/  LOP3.LUT R0, R0, 0x7f800000, RZ, 0xfc, !PT ;  /* 0x7f80000000007812 */ /* 0x000fe200078efcff */
[----:B------:R-:W-:Y:S06]  /*0fa0*/  BRA `(.L_x_22) ;  /* 0x0000000000147947 */ /* 0x000fec0003800000 */
.L_x_16:
[----:B------:R-:W-:Y:S01]  /*0fb0*/  LOP3.LUT R0, R7, 0x80000000, R6, 0x48, !PT ;  /* 0x8000000007007812 */ /* 0x000fe200078e4806 */
[----:B------:R-:W-:Y:S06]  /*0fc0*/  BRA `(.L_x_22) ;  /* 0x00000000000c7947 */ /* 0x000fec0003800000 */
.L_x_15:
[----:B------:R-:W0:Y:S01]  /*0fd0*/  MUFU.RSQ R0, -QNAN ;  /* 0xffc0000000007908 */ /* 0x000e220000001400 */
[----:B------:R-:W-:Y:S05]  /*0fe0*/  BRA `(.L_x_22) ;  /* 0x0000000000047947 */ /* 0x000fea0003800000 */
.L_x_14:
[----:B------:R-:W-:-:S07]  /*0ff0*/  FADD.FTZ R0, R0, R3 ;  /* 0x0000000300007221 */ /* 0x000fce0000010000 */
.L_x_22:
[----:B------:R-:W-:Y:S05]  /*1000*/  BSYNC.RECONVERGENT B1 ;  /* 0x0000000000017941 */ /* 0x000fea0003800200 */
.L_x_12:
[----:B------:R-:W-:-:S04]  /*1010*/  HFMA2 R3, -RZ, RZ, 0, 0 ;  /* 0x00000000ff037431 */ /* 0x000fc800000001ff */
[----:B0-----:R-:W-:Y:S05]  /*1020*/  RET.REL.NODEC R2 `(_Z16gradient_descentPKfS0_Pffi) ;  /* 0xffffffec02f47950 */ /* 0x001fea0003c3ffff */
.L_x_23:
[----:B------:R-:W-:-:S00]  /*1030*/  BRA `(.L_x_23) ;  /* 0xfffffffc00fc7947 */ /* 0x000fc0000383ffff */
[----:B------:R-:W-:-:S00]  /*1040*/  NOP ;  /* 0x0000000000007918 */ /* 0x000fc00000000000 */
        /* <DEDUP_REMOVED lines=11> */
.L_x_24:


//--------------------- .nv.shared._Z16gradient_descentPKfS0_Pffi --------------------------
	.section	.nv.shared._Z16gradient_descentPKfS0_Pffi,"aw",@nobits
	.sectionflags	@""
	.align	4
.nv.shared._Z16gradient_descentPKfS0_Pffi:
	.zero		1032


//--------------------- .nv.shared.reserved.0     --------------------------
	.section	.nv.shared.reserved.0,"aw",@nobits
	.weak		__nv_reservedSMEM_offset_0_alias
	.size		__nv_reservedSMEM_offset_0_alias, 0, 64
	.other		__nv_reservedSMEM_offset_0_alias,@"STO_CUDA_RESERVED_SHARED STV_DEFAULT"
__nv_reservedSMEM_offset_0_alias:
	.zero		0
	.zero		64


//--------------------- .nv.constant0._Z16gradient_descentPKfS0_Pffi --------------------------
	.section	.nv.constant0._Z16gradient_descentPKfS0_Pffi,"a",@progbits
	.sectionflags	@""
	.align	4
.nv.constant0._Z16gradient_descentPKfS0_Pffi:
	.zero		928


//--------------------- SYMBOLS --------------------------

	.type		.nv.reservedSmem.offset0,@object
	.size		.nv.reservedSmem.offset0,0x4
	.type		.nv.reservedSmem.cap,@object
	.size		.nv.reservedSmem.cap,0x4
